//
// Generated by NVIDIA NVVM Compiler
//
// Compiler Build ID: CL-36424714
// Cuda compilation tools, release 13.0, V13.0.88
// Based on NVVM 20.0.0
//

.version 9.0
.target sm_100
.address_size 64

	// .globl	_Z12mandelKernelffffPiiii

.visible .entry _Z12mandelKernelffffPiiii(
	.param .f32 _Z12mandelKernelffffPiiii_param_0,
	.param .f32 _Z12mandelKernelffffPiiii_param_1,
	.param .f32 _Z12mandelKernelffffPiiii_param_2,
	.param .f32 _Z12mandelKernelffffPiiii_param_3,
	.param .u64 .ptr .align 1 _Z12mandelKernelffffPiiii_param_4,
	.param .u32 _Z12mandelKernelffffPiiii_param_5,
	.param .u32 _Z12mandelKernelffffPiiii_param_6,
	.param .u32 _Z12mandelKernelffffPiiii_param_7
)
{
	.reg .pred 	%p<14>;
	.reg .b32 	%r<47>;
	.reg .b32 	%f<20>;
	.reg .b64 	%rd<29>;

	ld.param.f32 	%f9, [_Z12mandelKernelffffPiiii_param_0];
	ld.param.f32 	%f10, [_Z12mandelKernelffffPiiii_param_1];
	ld.param.f32 	%f11, [_Z12mandelKernelffffPiiii_param_2];
	ld.param.f32 	%f12, [_Z12mandelKernelffffPiiii_param_3];
	ld.param.u64 	%rd8, [_Z12mandelKernelffffPiiii_param_4];
	ld.param.u32 	%r17, [_Z12mandelKernelffffPiiii_param_5];
	ld.param.u32 	%r18, [_Z12mandelKernelffffPiiii_param_6];
	ld.param.u32 	%r19, [_Z12mandelKernelffffPiiii_param_7];
	setp.lt.s32 	%p1, %r19, 1;
	@%p1 bra 	$L__BB0_18;
	cvta.to.global.u64 	%rd1, %rd8;
	mov.u32 	%r20, %ctaid.x;
	mov.u32 	%r21, %ntid.x;
	mov.u32 	%r22, %tid.x;
	mad.lo.s32 	%r23, %r20, %r21, %r22;
	mul.lo.s32 	%r24, %r19, %r23;
	mov.u32 	%r25, %ctaid.y;
	mov.u32 	%r26, %ntid.y;
	mov.u32 	%r27, %tid.y;
	mad.lo.s32 	%r28, %r25, %r26, %r27;
	cvt.rn.f32.u32 	%f13, %r28;
	fma.rn.f32 	%f1, %f10, %f13, %f12;
	setp.lt.s32 	%p2, %r17, 1;
	mul.lo.s32 	%r29, %r18, %r28;
	cvt.u64.u32 	%rd2, %r29;
	add.s64 	%rd3, %rd1, %rd2;
	cvt.u64.u32 	%rd4, %r24;
	@%p2 bra 	$L__BB0_7;
	mov.b32 	%r40, 0;
	cvt.u32.u64 	%r38, %rd4;
$L__BB0_3:
	add.s32 	%r39, %r40, %r38;
	cvt.rn.f32.u32 	%f14, %r39;
	fma.rn.f32 	%f2, %f9, %f14, %f11;
	mov.b32 	%r41, 0;
	mov.f32 	%f18, %f1;
	mov.f32 	%f19, %f2;
$L__BB0_4:
	mul.f32 	%f5, %f19, %f19;
	mul.f32 	%f6, %f18, %f18;
	add.f32 	%f15, %f5, %f6;
	setp.gt.f32 	%p11, %f15, 0f40800000;
	mov.u32 	%r42, %r41;
	@%p11 bra 	$L__BB0_6;
	sub.f32 	%f16, %f5, %f6;
	add.f32 	%f17, %f19, %f19;
	add.f32 	%f19, %f2, %f16;
	fma.rn.f32 	%f18, %f17, %f18, %f1;
	add.s32 	%r41, %r41, 1;
	setp.ne.s32 	%p12, %r41, %r17;
	mov.u32 	%r42, %r17;
	@%p12 bra 	$L__BB0_4;
$L__BB0_6:
	cvt.u64.u32 	%rd24, %r40;
	add.s64 	%rd25, %rd24, %rd4;
	shl.b64 	%rd26, %rd25, 2;
	add.s64 	%rd27, %rd3, %rd26;
	st.global.u32 	[%rd27], %r42;
	add.s32 	%r40, %r40, 1;
	setp.eq.s32 	%p13, %r40, %r19;
	@%p13 bra 	$L__BB0_18;
	bra.uni 	$L__BB0_3;
$L__BB0_7:
	and.b32  	%r6, %r19, 7;
	setp.lt.u32 	%p3, %r19, 8;
	mov.b32 	%r45, 0;
	@%p3 bra 	$L__BB0_10;
	and.b32  	%r45, %r19, 2147483640;
	neg.s32 	%r43, %r45;
	shl.b64 	%rd9, %rd4, 2;
	add.s64 	%rd10, %rd9, %rd2;
	add.s64 	%rd11, %rd10, %rd1;
	add.s64 	%rd28, %rd11, 16;
$L__BB0_9:
	.pragma "nounroll";
	mov.b32 	%r31, 0;
	st.global.u32 	[%rd28+-16], %r31;
	st.global.u32 	[%rd28+-12], %r31;
	st.global.u32 	[%rd28+-8], %r31;
	st.global.u32 	[%rd28+-4], %r31;
	st.global.u32 	[%rd28], %r31;
	st.global.u32 	[%rd28+4], %r31;
	st.global.u32 	[%rd28+8], %r31;
	st.global.u32 	[%rd28+12], %r31;
	add.s32 	%r43, %r43, 8;
	add.s64 	%rd28, %rd28, 32;
	setp.ne.s32 	%p4, %r43, 0;
	@%p4 bra 	$L__BB0_9;
$L__BB0_10:
	setp.eq.s32 	%p5, %r6, 0;
	@%p5 bra 	$L__BB0_18;
	and.b32  	%r12, %r19, 3;
	setp.lt.u32 	%p6, %r6, 4;
	@%p6 bra 	$L__BB0_13;
	cvt.u64.u32 	%rd12, %r45;
	add.s64 	%rd13, %rd12, %rd4;
	shl.b64 	%rd14, %rd13, 2;
	add.s64 	%rd15, %rd3, %rd14;
	mov.b32 	%r32, 0;
	st.global.u32 	[%rd15], %r32;
	st.global.u32 	[%rd15+4], %r32;
	st.global.u32 	[%rd15+8], %r32;
	st.global.u32 	[%rd15+12], %r32;
	add.s32 	%r45, %r45, 4;
$L__BB0_13:
	setp.eq.s32 	%p7, %r12, 0;
	@%p7 bra 	$L__BB0_18;
	setp.eq.s32 	%p8, %r12, 1;
	@%p8 bra 	$L__BB0_16;
	cvt.u64.u32 	%rd16, %r45;
	add.s64 	%rd17, %rd16, %rd4;
	shl.b64 	%rd18, %rd17, 2;
	add.s64 	%rd19, %rd3, %rd18;
	mov.b32 	%r33, 0;
	st.global.u32 	[%rd19], %r33;
	st.global.u32 	[%rd19+4], %r33;
	add.s32 	%r45, %r45, 2;
$L__BB0_16:
	and.b32  	%r34, %r19, 1;
	setp.eq.b32 	%p9, %r34, 1;
	not.pred 	%p10, %p9;
	@%p10 bra 	$L__BB0_18;
	cvt.u64.u32 	%rd20, %r45;
	add.s64 	%rd21, %rd20, %rd4;
	shl.b64 	%rd22, %rd21, 2;
	add.s64 	%rd23, %rd3, %rd22;
	mov.b32 	%r35, 0;
	st.global.u32 	[%rd23], %r35;
$L__BB0_18:
	ret;

}


// ===== COMPILED SASS (sm_100) =====

	.target	sm_100

	.elftype	@"ET_EXEC"


//--------------------- .note.nv.tkinfo           --------------------------
	.section	.note.nv.tkinfo,"",@"SHT_NOTE"
	.sectionflags	@"SHF_NOTE_NV_TKINFO"
	.tkinfo
        /*0018*/ 	.word	0x00000002
        /*0030*/ 	.string	""
        /*0030*/ 	.string	"ptxas"
        /*0030*/ 	.string	"Cuda compilation tools, release 13.0, V13.0.88"
        /*0030*/ 	.string	"Build cuda_13.0.r13.0/compiler.36424714_0"
        /*0030*/ 	.string	"-arch sm_100 -m 64 "



//--------------------- .note.nv.cuinfo           --------------------------
	.section	.note.nv.cuinfo,"",@"SHT_NOTE"
	.sectionflags	@"SHF_NOTE_NV_CUINFO"
        /*0018*/ 	.short	0x0002
        /*001a*/ 	.short	0x0064
        /*001c*/ 	.short	0x0082
	.zero		2


//--------------------- .nv.info                  --------------------------
	.section	.nv.info,"",@"SHT_CUDA_INFO"
	.align	4


	//----- nvinfo : EIATTR_REGCOUNT
	.align		4
        /*0000*/ 	.byte	0x04, 0x2f
        /*0002*/ 	.short	(.L_1 - .L_0)
	.align		4
.L_0:
        /*0004*/ 	.word	index@(_Z12mandelKernelffffPiiii)
        /*0008*/ 	.word	0x0000000e


	//----- nvinfo : EIATTR_FRAME_SIZE
	.align		4
.L_1:
        /*000c*/ 	.byte	0x04, 0x11
        /*000e*/ 	.short	(.L_3 - .L_2)
	.align		4
.L_2:
        /*0010*/ 	.word	index@(_Z12mandelKernelffffPiiii)
        /*0014*/ 	.word	0x00000000


	//----- nvinfo : EIATTR_MIN_STACK_SIZE
	.align		4
.L_3:
        /*0018*/ 	.byte	0x04, 0x12
        /*001a*/ 	.short	(.L_5 - .L_4)
	.align		4
.L_4:
        /*001c*/ 	.word	index@(_Z12mandelKernelffffPiiii)
        /*0020*/ 	.word	0x00000000
.L_5:


//--------------------- .nv.compat                --------------------------
	.section	.nv.compat,"",@"SHT_CUDA_COMPAT_INFO"
	.align	4
        /*0000*/ 	.byte	0x02, 0x09, 0x00, 0x00, 0x02, 0x02, 0x01, 0x00, 0x02, 0x05, 0x05, 0x00, 0x03, 0x07, 0x01, 0x01
        /*0010*/ 	.byte	0x02, 0x03, 0x00, 0x00, 0x02, 0x06, 0x01, 0x00, 0x04, 0x0b, 0x08, 0x00, 0x01, 0x00, 0x00, 0x00
        /*0020*/ 	.byte	0x00, 0x00, 0x00, 0x00


//--------------------- .nv.info._Z12mandelKernelffffPiiii --------------------------
	.section	.nv.info._Z12mandelKernelffffPiiii,"",@"SHT_CUDA_INFO"
	.sectionflags	@""
	.align	4


	//----- nvinfo : EIATTR_CUDA_API_VERSION
	.align		4
        /*0000*/ 	.byte	0x04, 0x37
        /*0002*/ 	.short	(.L_7 - .L_6)
.L_6:
        /*0004*/ 	.word	0x00000082


	//----- nvinfo : EIATTR_KPARAM_INFO
	.align		4
.L_7:
        /*0008*/ 	.byte	0x04, 0x17
        /*000a*/ 	.short	(.L_9 - .L_8)
.L_8:
        /*000c*/ 	.word	0x00000000
        /*0010*/ 	.short	0x0007
        /*0012*/ 	.short	0x0020
        /*0014*/ 	.byte	0x00, 0xf0, 0x11, 0x00


	//----- nvinfo : EIATTR_KPARAM_INFO
	.align		4
.L_9:
        /*0018*/ 	.byte	0x04, 0x17
        /*001a*/ 	.short	(.L_11 - .L_10)
.L_10:
        /*001c*/ 	.word	0x00000000
        /*0020*/ 	.short	0x0006
        /*0022*/ 	.short	0x001c
        /*0024*/ 	.byte	0x00, 0xf0, 0x11, 0x00


	//----- nvinfo : EIATTR_KPARAM_INFO
	.align		4
.L_11:
        /*0028*/ 	.byte	0x04, 0x17
        /*002a*/ 	.short	(.L_13 - .L_12)
.L_12:
        /*002c*/ 	.word	0x00000000
        /*0030*/ 	.short	0x0005
        /*0032*/ 	.short	0x0018
        /*0034*/ 	.byte	0x00, 0xf0, 0x11, 0x00


	//----- nvinfo : EIATTR_KPARAM_INFO
	.align		4
.L_13:
        /*0038*/ 	.byte	0x04, 0x17
        /*003a*/ 	.short	(.L_15 - .L_14)
.L_14:
        /*003c*/ 	.word	0x00000000
        /*0040*/ 	.short	0x0004
        /*0042*/ 	.short	0x0010
        /*0044*/ 	.byte	0x00, 0xf5, 0x21, 0x00


	//----- nvinfo : EIATTR_KPARAM_INFO
	.align		4
.L_15:
        /*0048*/ 	.byte	0x04, 0x17
        /*004a*/ 	.short	(.L_17 - .L_16)
.L_16:
        /*004c*/ 	.word	0x00000000
        /*0050*/ 	.short	0x0003
        /*0052*/ 	.short	0x000c
        /*0054*/ 	.byte	0x00, 0xf0, 0x11, 0x00


	//----- nvinfo : EIATTR_KPARAM_INFO
	.align		4
.L_17:
        /*0058*/ 	.byte	0x04, 0x17
        /*005a*/ 	.short	(.L_19 - .L_18)
.L_18:
        /*005c*/ 	.word	0x00000000
        /*0060*/ 	.short	0x0002
        /*0062*/ 	.short	0x0008
        /*0064*/ 	.byte	0x00, 0xf0, 0x11, 0x00


	//----- nvinfo : EIATTR_KPARAM_INFO
	.align		4
.L_19:
        /*0068*/ 	.byte	0x04, 0x17
        /*006a*/ 	.short	(.L_21 - .L_20)
.L_20:
        /*006c*/ 	.word	0x00000000
        /*0070*/ 	.short	0x0001
        /*0072*/ 	.short	0x0004
        /*0074*/ 	.byte	0x00, 0xf0, 0x11, 0x00


	//----- nvinfo : EIATTR_KPARAM_INFO
	.align		4
.L_21:
        /*0078*/ 	.byte	0x04, 0x17
        /*007a*/ 	.short	(.L_23 - .L_22)
.L_22:
        /*007c*/ 	.word	0x00000000
        /*0080*/ 	.short	0x0000
        /*0082*/ 	.short	0x0000
        /*0084*/ 	.byte	0x00, 0xf0, 0x11, 0x00


	//----- nvinfo : EIATTR_SPARSE_MMA_MASK
	.align		4
.L_23:
        /*0088*/ 	.byte	0x03, 0x50
        /*008a*/ 	.short	0x0000


	//----- nvinfo : EIATTR_MAXREG_COUNT
	.align		4
        /*008c*/ 	.byte	0x03, 0x1b
        /*008e*/ 	.short	0x00ff


	//----- nvinfo : EIATTR_MERCURY_ISA_VERSION
	.align		4
        /*0090*/ 	.byte	0x03, 0x5f
        /*0092*/ 	.short	0x0101


	//----- nvinfo : EIATTR_VRC_CTA_INIT_COUNT
	.align		4
        /*0094*/ 	.byte	0x02, 0x4a
	.zero		1
	.zero		1


	//----- nvinfo : EIATTR_EXIT_INSTR_OFFSETS
	.align		4
        /*0098*/ 	.byte	0x04, 0x1c
        /*009a*/ 	.short	(.L_25 - .L_24)


	//   ....[0]....
.L_24:
        /*009c*/ 	.word	0x00000030


	//   ....[1]....
        /*00a0*/ 	.word	0x000003b0


	//   ....[2]....
        /*00a4*/ 	.word	0x00000590


	//   ....[3]....
        /*00a8*/ 	.word	0x00000670


	//   ....[4]....
        /*00ac*/ 	.word	0x00000730


	//   ....[5]....
        /*00b0*/ 	.word	0x00000790


	//----- nvinfo : EIATTR_CRS_STACK_SIZE
	.align		4
.L_25:
        /*00b4*/ 	.byte	0x04, 0x1e
        /*00b6*/ 	.short	(.L_27 - .L_26)
.L_26:
        /*00b8*/ 	.word	0x00000000


	//----- nvinfo : EIATTR_CBANK_PARAM_SIZE
	.align		4
.L_27:
        /*00bc*/ 	.byte	0x03, 0x19
        /*00be*/ 	.short	0x0024


	//----- nvinfo : EIATTR_PARAM_CBANK
	.align		4
        /*00c0*/ 	.byte	0x04, 0x0a
        /*00c2*/ 	.short	(.L_29 - .L_28)
	.align		4
.L_28:
        /*00c4*/ 	.word	index@(.nv.constant0._Z12mandelKernelffffPiiii)
        /*00c8*/ 	.short	0x0380
        /*00ca*/ 	.short	0x0024


	//----- nvinfo : EIATTR_SW_WAR
	.align		4
.L_29:
        /*00cc*/ 	.byte	0x04, 0x36
        /*00ce*/ 	.short	(.L_31 - .L_30)
.L_30:
        /*00d0*/ 	.word	0x00000008
.L_31:


//--------------------- .nv.callgraph             --------------------------
	.section	.nv.callgraph,"",@"SHT_CUDA_CALLGRAPH"
	.align	4
	.sectionentsize	8
	.align		4
        /*0000*/ 	.word	0x00000000
	.align		4
        /*0004*/ 	.word	0xffffffff
	.align		4
        /*0008*/ 	.word	0x00000000
	.align		4
        /*000c*/ 	.word	0xfffffffe
	.align		4
        /*0010*/ 	.word	0x00000000
	.align		4
        /*0014*/ 	.word	0xfffffffd
	.align		4
        /*0018*/ 	.word	0x00000000
	.align		4
        /*001c*/ 	.word	0xfffffffc


//--------------------- .text._Z12mandelKernelffffPiiii --------------------------
	.section	.text._Z12mandelKernelffffPiiii,"ax",@progbits
	.align	128
        .global         _Z12mandelKernelffffPiiii
        .type           _Z12mandelKernelffffPiiii,@function
        .size           _Z12mandelKernelffffPiiii,(.L_x_10 - _Z12mandelKernelffffPiiii)
        .other          _Z12mandelKernelffffPiiii,@"STO_CUDA_ENTRY STV_DEFAULT"
_Z12mandelKernelffffPiiii:
.text._Z12mandelKernelffffPiiii:
[----:B------:R-:W-:Y:S08]  /*0000*/  LDC R1, c[0x0][0x37c] ;  /* 0x0000df00ff017b82 */ /* 0x000ff00000000800 */
[----:B------:R-:W0:Y:S02]  /*0010*/  LDC R10, c[0x0][0x3a0] ;  /* 0x0000e800ff0a7b82 */ /* 0x000e240000000800 */
[----:B0-----:R-:W-:-:S13]  /*0020*/  ISETP.GE.AND P0, PT, R10, 0x1, PT ;  /* 0x000000010a00780c */ /* 0x001fda0003f06270 */
[----:B------:R-:W-:Y:S05]  /*0030*/  @!P0 EXIT ;  /* 0x000000000000894d */ /* 0x000fea0003800000 */
[----:B------:R-:W0:Y:S01]  /*0040*/  S2R R5, SR_TID.Y ;  /* 0x0000000000057919 */ /* 0x000e220000002200 */
[----:B------:R-:W1:Y:S01]  /*0050*/  LDC R3, c[0x0][0x360] ;  /* 0x0000d800ff037b82 */ /* 0x000e620000000800 */
[----:B------:R-:W2:Y:S01]  /*0060*/  LDCU.128 UR12, c[0x0][0x390] ;  /* 0x00007200ff0c77ac */ /* 0x000ea20008000c00 */
[----:B------:R-:W1:Y:S01]  /*0070*/  S2R R6, SR_TID.X ;  /* 0x0000000000067919 */ /* 0x000e620000002100 */
[----:B------:R-:W3:Y:S05]  /*0080*/  LDCU UR8, c[0x0][0x384] ;  /* 0x00007080ff0877ac */ /* 0x000eea0008000800 */
[----:B------:R-:W0:Y:S01]  /*0090*/  S2UR UR5, SR_CTAID.Y ;  /* 0x00000000000579c3 */ /* 0x000e220000002600 */
[----:B------:R-:W4:Y:S07]  /*00a0*/  LDCU.64 UR6, c[0x0][0x358] ;  /* 0x00006b00ff0677ac */ /* 0x000f2e0008000a00 */
[----:B------:R-:W0:Y:S01]  /*00b0*/  LDC R0, c[0x0][0x364] ;  /* 0x0000d900ff007b82 */ /* 0x000e220000000800 */
[----:B--2---:R-:W-:-:S07]  /*00c0*/  UISETP.GE.AND UP0, UPT, UR14, 0x1, UPT ;  /* 0x000000010e00788c */ /* 0x004fce000bf06270 */
[----:B------:R-:W1:Y:S08]  /*00d0*/  S2UR UR4, SR_CTAID.X ;  /* 0x00000000000479c3 */ /* 0x000e700000002500 */
[----:B------:R-:W3:Y:S01]  /*00e0*/  LDC R7, c[0x0][0x38c] ;  /* 0x0000e300ff077b82 */ /* 0x000ee20000000800 */
[----:B0-----:R-:W-:-:S04]  /*00f0*/  IMAD R0, R0, UR5, R5 ;  /* 0x0000000500007c24 */ /* 0x001fc8000f8e0205 */
[----:B------:R-:W-:Y:S01]  /*0100*/  IMAD R4, R0, UR15, RZ ;  /* 0x0000000f00047c24 */ /* 0x000fe2000f8e02ff */
[----:B------:R-:W-:Y:S01]  /*0110*/  I2FP.F32.U32 R2, R0 ;  /* 0x0000000000027245 */ /* 0x000fe20000201000 */
[----:B-1----:R-:W-:-:S03]  /*0120*/  IMAD R3, R3, UR4, R6 ;  /* 0x0000000403037c24 */ /* 0x002fc6000f8e0206 */
[----:B------:R-:W-:Y:S01]  /*0130*/  IADD3 R0, P0, PT, R4, UR12, RZ ;  /* 0x0000000c04007c10 */ /* 0x000fe2000ff1e0ff */
[----:B------:R-:W-:Y:S02]  /*0140*/  IMAD R3, R3, R10, RZ ;  /* 0x0000000a03037224 */ /* 0x000fe400078e02ff */
[----:B---3--:R-:W-:Y:S02]  /*0150*/  FFMA R6, R2, UR8, R7 ;  /* 0x0000000802067c23 */ /* 0x008fe40008000007 */
[----:B------:R-:W-:Y:S01]  /*0160*/  IMAD.X R2, RZ, RZ, UR13, P0 ;  /* 0x0000000dff027e24 */ /* 0x000fe200080e06ff */
[----:B----4-:R-:W-:Y:S07]  /*0170*/  BRA.U !UP0, `(.L_x_0) ;  /* 0x0000000108987547 */ /* 0x010fee000b800000 */
[----:B------:R-:W-:-:S05]  /*0180*/  UMOV UR4, URZ ;  /* 0x000000ff00047c82 */ /* 0x000fca0008000000 */
.L_x_4:
[----:B------:R-:W0:Y:S01]  /*0190*/  LDC R5, c[0x0][0x388] ;  /* 0x0000e200ff057b82 */ /* 0x000e220000000800 */
[----:B------:R-:W0:Y:S01]  /*01a0*/  LDCU UR5, c[0x0][0x380] ;  /* 0x00007000ff0577ac */ /* 0x000e220008000800 */
[----:B------:R-:W-:Y:S01]  /*01b0*/  VIADD R4, R3, UR4 ;  /* 0x0000000403047c36 */ /* 0x000fe20008000000 */
[----:B------:R-:W-:Y:S01]  /*01c0*/  BSSY.RECONVERGENT B0, `(.L_x_1) ;  /* 0x0000016000007945 */ /* 0x000fe20003800200 */
[----:B------:R-:W1:Y:S03]  /*01d0*/  LDCU UR8, c[0x0][0x398] ;  /* 0x00007300ff0877ac */ /* 0x000e660008000800 */
[----:B------:R-:W-:Y:S01]  /*01e0*/  I2FP.F32.U32 R4, R4 ;  /* 0x0000000400047245 */ /* 0x000fe20000201000 */
[----:B------:R-:W2:Y:S04]  /*01f0*/  LDCU UR9, c[0x0][0x398] ;  /* 0x00007300ff0977ac */ /* 0x000ea80008000800 */
[----:B0-----:R-:W-:Y:S01]  /*0200*/  FFMA R8, R4, UR5, R5 ;  /* 0x0000000504087c23 */ /* 0x001fe20008000005 */
[----:B------:R-:W-:-:S02]  /*0210*/  IMAD.MOV.U32 R4, RZ, RZ, RZ ;  /* 0x000000ffff047224 */ /* 0x000fc400078e00ff */
[----:B------:R-:W-:Y:S02]  /*0220*/  IMAD.MOV.U32 R5, RZ, RZ, R6 ;  /* 0x000000ffff057224 */ /* 0x000fe400078e0006 */
[----:B-12---:R-:W-:-:S07]  /*0230*/  IMAD.MOV.U32 R7, RZ, RZ, R8 ;  /* 0x000000ffff077224 */ /* 0x006fce00078e0008 */
.L_x_3:
[----:B------:R-:W-:Y:S01]  /*0240*/  FMUL R10, R7, R7 ;  /* 0x00000007070a7220 */ /* 0x000fe20000400000 */
[----:B------:R-:W-:-:S04]  /*0250*/  FMUL R11, R5, R5 ;  /* 0x00000005050b7220 */ /* 0x000fc80000400000 */
[----:B------:R-:W-:-:S05]  /*0260*/  FADD R9, R10, R11 ;  /* 0x0000000b0a097221 */ /* 0x000fca0000000000 */
[----:B------:R-:W-:Y:S01]  /*0270*/  FSETP.GT.AND P0, PT, R9, 4, PT ;  /* 0x408000000900780b */ /* 0x000fe20003f04000 */
[----:B------:R-:W-:-:S12]  /*0280*/  IMAD.MOV.U32 R9, RZ, RZ, R4 ;  /* 0x000000ffff097224 */ /* 0x000fd800078e0004 */
[----:B------:R-:W-:Y:S05]  /*0290*/  @P0 BRA `(.L_x_2) ;  /* 0x0000000000200947 */ /* 0x000fea0003800000 */
[----:B------:R-:W-:Y:S02]  /*02a0*/  VIADD R4, R4, 0x1 ;  /* 0x0000000104047836 */ /* 0x000fe40000000000 */
[----:B------:R-:W-:Y:S01]  /*02b0*/  FADD R9, R7, R7 ;  /* 0x0000000707097221 */ /* 0x000fe20000000000 */
[----:B------:R-:W-:Y:S02]  /*02c0*/  FADD R7, R10, -R11 ;  /* 0x8000000b0a077221 */ /* 0x000fe40000000000 */
[----:B------:R-:W-:Y:S01]  /*02d0*/  ISETP.NE.AND P0, PT, R4, UR9, PT ;  /* 0x0000000904007c0c */ /* 0x000fe2000bf05270 */
[----:B------:R-:W-:Y:S01]  /*02e0*/  FFMA R5, R9, R5, R6 ;  /* 0x0000000509057223 */ /* 0x000fe20000000006 */
[----:B------:R-:W-:-:S11]  /*02f0*/  FADD R7, R8, R7 ;  /* 0x0000000708077221 */ /* 0x000fd60000000000 */
[----:B------:R-:W-:Y:S05]  /*0300*/  @P0 BRA `(.L_x_3) ;  /* 0xfffffffc00cc0947 */ /* 0x000fea000383ffff */
[----:B------:R-:W-:-:S07]  /*0310*/  IMAD.U32 R9, RZ, RZ, UR8 ;  /* 0x00000008ff097e24 */ /* 0x000fce000f8e00ff */
.L_x_2:
[----:B------:R-:W-:Y:S05]  /*0320*/  BSYNC.RECONVERGENT B0 ;  /* 0x0000000000007941 */ /* 0x000fea0003800200 */
.L_x_1:
[----:B------:R-:W0:Y:S01]  /*0330*/  LDC R8, c[0x0][0x3a0] ;  /* 0x0000e800ff087b82 */ /* 0x000e220000000800 */
[----:B------:R-:W-:Y:S01]  /*0340*/  IADD3 R5, P0, PT, R3, UR4, RZ ;  /* 0x0000000403057c10 */ /* 0x000fe2000ff1e0ff */
[----:B------:R-:W-:-:S04]  /*0350*/  UIADD3 UR5, UPT, UPT, UR4, 0x1, URZ ;  /* 0x0000000104057890 */ /* 0x000fc8000fffe0ff */
[----:B------:R-:W-:Y:S01]  /*0360*/  IMAD.X R7, RZ, RZ, RZ, P0 ;  /* 0x000000ffff077224 */ /* 0x000fe200000e06ff */
[----:B------:R-:W-:-:S04]  /*0370*/  LEA R4, P0, R5, R0, 0x2 ;  /* 0x0000000005047211 */ /* 0x000fc800078010ff */
[----:B------:R-:W-:-:S05]  /*0380*/  LEA.HI.X R5, R5, R2, R7, 0x2, P0 ;  /* 0x0000000205057211 */ /* 0x000fca00000f1407 */
[----:B------:R1:W-:Y:S01]  /*0390*/  STG.E desc[UR6][R4.64], R9 ;  /* 0x0000000904007986 */ /* 0x0003e2000c101906 */
[----:B0-----:R-:W-:-:S13]  /*03a0*/  ISETP.NE.AND P0, PT, R8, UR5, PT ;  /* 0x0000000508007c0c */ /* 0x001fda000bf05270 */
[----:B-1----:R-:W-:Y:S05]  /*03b0*/  @!P0 EXIT ;  /* 0x000000000000894d */ /* 0x002fea0003800000 */
[----:B------:R-:W-:Y:S01]  /*03c0*/  UMOV UR4, UR5 ;  /* 0x0000000500047c82 */ /* 0x000fe20008000000 */
[----:B------:R-:W-:Y:S05]  /*03d0*/  BRA `(.L_x_4) ;  /* 0xfffffffc006c7947 */ /* 0x000fea000383ffff */
.L_x_0:
[C---:B------:R-:W-:Y:S01]  /*03e0*/  ISETP.GE.U32.AND P1, PT, R10.reuse, 0x8, PT ;  /* 0x000000080a00780c */ /* 0x040fe20003f26070 */
[----:B------:R-:W-:Y:S01]  /*03f0*/  IMAD.MOV.U32 R6, RZ, RZ, RZ ;  /* 0x000000ffff067224 */ /* 0x000fe200078e00ff */
[----:B------:R-:W-:-:S04]  /*0400*/  LOP3.LUT R11, R10, 0x7, RZ, 0xc0, !PT ;  /* 0x000000070a0b7812 */ /* 0x000fc800078ec0ff */
[----:B------:R-:W-:-:S07]  /*0410*/  ISETP.NE.AND P0, PT, R11, RZ, PT ;  /* 0x000000ff0b00720c */ /* 0x000fce0003f05270 */
[----:B------:R-:W-:Y:S06]  /*0420*/  @!P1 BRA `(.L_x_5) ;  /* 0x0000000000589947 */ /* 0x000fec0003800000 */
[C---:B------:R-:W-:Y:S02]  /*0430*/  LEA R8, P1, R3.reuse, R4, 0x2 ;  /* 0x0000000403087211 */ /* 0x040fe400078210ff */
[----:B------:R-:W-:Y:S02]  /*0440*/  LOP3.LUT R6, R10, 0x7ffffff8, RZ, 0xc0, !PT ;  /* 0x7ffffff80a067812 */ /* 0x000fe400078ec0ff */
[----:B------:R-:W-:Y:S02]  /*0450*/  IADD3 R8, P2, PT, R8, UR12, RZ ;  /* 0x0000000c08087c10 */ /* 0x000fe4000ff5e0ff */
[----:B------:R-:W-:Y:S01]  /*0460*/  LEA.HI.X R9, R3, RZ, RZ, 0x2, P1 ;  /* 0x000000ff03097211 */ /* 0x000fe200008f14ff */
[----:B------:R-:W-:Y:S01]  /*0470*/  IMAD.MOV R7, RZ, RZ, -R6 ;  /* 0x000000ffff077224 */ /* 0x000fe200078e0a06 */
[----:B------:R-:W-:-:S04]  /*0480*/  IADD3 R8, P3, PT, R8, 0x10, RZ ;  /* 0x0000001008087810 */ /* 0x000fc80007f7e0ff */
[----:B------:R-:W-:-:S09]  /*0490*/  IADD3.X R9, PT, PT, RZ, UR13, R9, P3, P2 ;  /* 0x0000000dff097c10 */ /* 0x000fd20009fe4409 */
.L_x_6:
[----:B0-----:R-:W-:Y:S02]  /*04a0*/  IMAD.MOV.U32 R4, RZ, RZ, R8 ;  /* 0x000000ffff047224 */ /* 0x001fe400078e0008 */
[----:B------:R-:W-:Y:S02]  /*04b0*/  IMAD.MOV.U32 R5, RZ, RZ, R9 ;  /* 0x000000ffff057224 */ /* 0x000fe400078e0009 */
[----:B------:R-:W-:Y:S01]  /*04c0*/  VIADD R7, R7, 0x8 ;  /* 0x0000000807077836 */ /* 0x000fe20000000000 */
[----:B------:R-:W-:Y:S02]  /*04d0*/  IADD3 R8, P2, PT, R4, 0x20, RZ ;  /* 0x0000002004087810 */ /* 0x000fe40007f5e0ff */
[----:B------:R0:W-:Y:S02]  /*04e0*/  STG.E desc[UR6][R4.64+-0x10], RZ ;  /* 0xfffff0ff04007986 */ /* 0x0001e4000c101906 */
[----:B------:R-:W-:Y:S01]  /*04f0*/  ISETP.NE.AND P1, PT, R7, RZ, PT ;  /* 0x000000ff0700720c */ /* 0x000fe20003f25270 */
[----:B------:R-:W-:Y:S01]  /*0500*/  IMAD.X R9, RZ, RZ, R5, P2 ;  /* 0x000000ffff097224 */ /* 0x000fe200010e0605 */
[----:B------:R0:W-:Y:S04]  /*0510*/  STG.E desc[UR6][R4.64+-0xc], RZ ;  /* 0xfffff4ff04007986 */ /* 0x0001e8000c101906 */
[----:B------:R0:W-:Y:S04]  /*0520*/  STG.E desc[UR6][R4.64+-0x8], RZ ;  /* 0xfffff8ff04007986 */ /* 0x0001e8000c101906 */
[----:B------:R0:W-:Y:S04]  /*0530*/  STG.E desc[UR6][R4.64+-0x4], RZ ;  /* 0xfffffcff04007986 */ /* 0x0001e8000c101906 */
[----:B------:R0:W-:Y:S04]  /*0540*/  STG.E desc[UR6][R4.64], RZ ;  /* 0x000000ff04007986 */ /* 0x0001e8000c101906 */
[----:B------:R0:W-:Y:S04]  /*0550*/  STG.E desc[UR6][R4.64+0x4], RZ ;  /* 0x000004ff04007986 */ /* 0x0001e8000c101906 */
[----:B------:R0:W-:Y:S04]  /*0560*/  STG.E desc[UR6][R4.64+0x8], RZ ;  /* 0x000008ff04007986 */ /* 0x0001e8000c101906 */
[----:B------:R0:W-:Y:S01]  /*0570*/  STG.E desc[UR6][R4.64+0xc], RZ ;  /* 0x00000cff04007986 */ /* 0x0001e2000c101906 */
[----:B------:R-:W-:Y:S05]  /*0580*/  @P1 BRA `(.L_x_6) ;  /* 0xfffffffc00c41947 */ /* 0x000fea000383ffff */
.L_x_5:
[----:B------:R-:W-:Y:S05]  /*0590*/  @!P0 EXIT ;  /* 0x000000000000894d */ /* 0x000fea0003800000 */
[----:B------:R-:W-:Y:S02]  /*05a0*/  ISETP.GE.U32.AND P0, PT, R11, 0x4, PT ;  /* 0x000000040b00780c */ /* 0x000fe40003f06070 */
[----:B------:R-:W-:-:S04]  /*05b0*/  LOP3.LUT R8, R10, 0x3, RZ, 0xc0, !PT ;  /* 0x000000030a087812 */ /* 0x000fc800078ec0ff */
[----:B------:R-:W-:-:S07]  /*05c0*/  ISETP.NE.AND P1, PT, R8, RZ, PT ;  /* 0x000000ff0800720c */ /* 0x000fce0003f25270 */
[----:B------:R-:W-:Y:S06]  /*05d0*/  @!P0 BRA `(.L_x_7) ;  /* 0x0000000000248947 */ /* 0x000fec0003800000 */
[----:B0-----:R-:W-:Y:S01]  /*05e0*/  IADD3 R5, P0, PT, R3, R6, RZ ;  /* 0x0000000603057210 */ /* 0x001fe20007f1e0ff */
[----:B------:R-:W-:-:S04]  /*05f0*/  VIADD R6, R6, 0x4 ;  /* 0x0000000406067836 */ /* 0x000fc80000000000 */
[----:B------:R-:W-:Y:S01]  /*0600*/  IMAD.X R7, RZ, RZ, RZ, P0 ;  /* 0x000000ffff077224 */ /* 0x000fe200000e06ff */
[----:B------:R-:W-:-:S04]  /*0610*/  LEA R4, P0, R5, R0, 0x2 ;  /* 0x0000000005047211 */ /* 0x000fc800078010ff */
[----:B------:R-:W-:-:S05]  /*0620*/  LEA.HI.X R5, R5, R2, R7, 0x2, P0 ;  /* 0x0000000205057211 */ /* 0x000fca00000f1407 */
[----:B------:R1:W-:Y:S04]  /*0630*/  STG.E desc[UR6][R4.64], RZ ;  /* 0x000000ff04007986 */ /* 0x0003e8000c101906 */
[----:B------:R1:W-:Y:S04]  /*0640*/  STG.E desc[UR6][R4.64+0x4], RZ ;  /* 0x000004ff04007986 */ /* 0x0003e8000c101906 */
[----:B------:R1:W-:Y:S04]  /*0650*/  STG.E desc[UR6][R4.64+0x8], RZ ;  /* 0x000008ff04007986 */ /* 0x0003e8000c101906 */
[----:B------:R1:W-:Y:S02]  /*0660*/  STG.E desc[UR6][R4.64+0xc], RZ ;  /* 0x00000cff04007986 */ /* 0x0003e4000c101906 */
.L_x_7:
[----:B------:R-:W-:Y:S05]  /*0670*/  @!P1 EXIT ;  /* 0x000000000000994d */ /* 0x000fea0003800000 */
[----:B------:R-:W-:Y:S02]  /*0680*/  ISETP.NE.AND P0, PT, R8, 0x1, PT ;  /* 0x000000010800780c */ /* 0x000fe40003f05270 */
[----:B01----:R-:W-:-:S04]  /*0690*/  LOP3.LUT R4, R10, 0x1, RZ, 0xc0, !PT ;  /* 0x000000010a047812 */ /* 0x003fc800078ec0ff */
[----:B------:R-:W-:-:S07]  /*06a0*/  ISETP.NE.U32.AND P1, PT, R4, 0x1, PT ;  /* 0x000000010400780c */ /* 0x000fce0003f25070 */
[----:B------:R-:W-:Y:S06]  /*06b0*/  @!P0 BRA `(.L_x_8) ;  /* 0x00000000001c8947 */ /* 0x000fec0003800000 */
[----:B------:R-:W-:Y:S01]  /*06c0*/  IADD3 R5, P0, PT, R3, R6, RZ ;  /* 0x0000000603057210 */ /* 0x000fe20007f1e0ff */
[----:B------:R-:W-:-:S04]  /*06d0*/  VIADD R6, R6, 0x2 ;  /* 0x0000000206067836 */ /* 0x000fc80000000000 */
[----:B------:R-:W-:Y:S01]  /*06e0*/  IMAD.X R7, RZ, RZ, RZ, P0 ;  /* 0x000000ffff077224 */ /* 0x000fe200000e06ff */
[----:B------:R-:W-:-:S04]  /*06f0*/  LEA R4, P0, R5, R0, 0x2 ;  /* 0x0000000005047211 */ /* 0x000fc800078010ff */
[----:B------:R-:W-:-:S05]  /*0700*/  LEA.HI.X R5, R5, R2, R7, 0x2, P0 ;  /* 0x0000000205057211 */ /* 0x000fca00000f1407 */
[----:B------:R0:W-:Y:S04]  /*0710*/  STG.E desc[UR6][R4.64], RZ ;  /* 0x000000ff04007986 */ /* 0x0001e8000c101906 */
[----:B------:R0:W-:Y:S02]  /*0720*/  STG.E desc[UR6][R4.64+0x4], RZ ;  /* 0x000004ff04007986 */ /* 0x0001e4000c101906 */
.L_x_8:
[----:B------:R-:W-:Y:S05]  /*0730*/  @P1 EXIT ;  /* 0x000000000000194d */ /* 0x000fea0003800000 */
[----:B------:R-:W-:-:S04]  /*0740*/  IADD3 R3, P0, PT, R3, R6, RZ ;  /* 0x0000000603037210 */ /* 0x000fc80007f1e0ff */
[----:B0-----:R-:W-:Y:S01]  /*0750*/  LEA R4, P1, R3, R0, 0x2 ;  /* 0x0000000003047211 */ /* 0x001fe200078210ff */
[----:B------:R-:W-:-:S05]  /*0760*/  IMAD.X R0, RZ, RZ, RZ, P0 ;  /* 0x000000ffff007224 */ /* 0x000fca00000e06ff */
[----:B------:R-:W-:-:S05]  /*0770*/  LEA.HI.X R5, R3, R2, R0, 0x2, P1 ;  /* 0x0000000203057211 */ /* 0x000fca00008f1400 */
[----:B------:R-:W-:Y:S01]  /*0780*/  STG.E desc[UR6][R4.64], RZ ;  /* 0x000000ff04007986 */ /* 0x000fe2000c101906 */
[----:B------:R-:W-:Y:S05]  /*0790*/  EXIT ;  /* 0x000000000000794d */ /* 0x000fea0003800000 */
.L_x_9:
[----:B------:R-:W-:-:S00]  /*07a0*/  BRA `(.L_x_9) ;  /* 0xfffffffc00fc7947 */ /* 0x000fc0000383ffff */
[----:B------:R-:W-:-:S00]  /*07b0*/  NOP ;  /* 0x0000000000007918 */ /* 0x000fc00000000000 */
        /* <DEDUP_REMOVED lines=12> */
.L_x_10:


//--------------------- .nv.shared.reserved.0     --------------------------
	.section	.nv.shared.reserved.0,"aw",@nobits
	.weak		__nv_reservedSMEM_offset_0_alias
	.size		__nv_reservedSMEM_offset_0_alias, 0, 64
	.other		__nv_reservedSMEM_offset_0_alias,@"STO_CUDA_RESERVED_SHARED STV_DEFAULT"
__nv_reservedSMEM_offset_0_alias:
	.zero		0
	.zero		64


//--------------------- .nv.constant0._Z12mandelKernelffffPiiii --------------------------
	.section	.nv.constant0._Z12mandelKernelffffPiiii,"a",@progbits
	.sectionflags	@""
	.align	4
.nv.constant0._Z12mandelKernelffffPiiii:
	.zero		932


//--------------------- SYMBOLS --------------------------

	.type		.nv.reservedSmem.offset0,@object
	.size		.nv.reservedSmem.offset0,0x4
